	.headerflags	@"EF_CUDA_TEXMODE_UNIFIED EF_CUDA_64BIT_ADDRESS EF_CUDA_ACCELERATORS EF_CUDA_SM90 EF_CUDA_VIRTUAL_SM(EF_CUDA_SM90)"
	.elftype	@"ET_EXEC"


//--------------------- .nv.info                  --------------------------
	.section	.nv.info,"",@"SHT_CUDA_INFO"
	.align	4


	//----- nvinfo : EIATTR_REGCOUNT
	.align		4
        /*0000*/ 	.byte	0x04, 0x2f
        /*0002*/ 	.short	(.L_1 - .L_0)
	.align		4
.L_0:
        /*0004*/ 	.word	index@(triton_poi_fused_convolution_max_pool2d_with_indices_relu_4)
        /*0008*/ 	.word	0x0000001f


	//----- nvinfo : EIATTR_MIN_STACK_SIZE
	.align		4
.L_1:
        /*000c*/ 	.byte	0x04, 0x12
        /*000e*/ 	.short	(.L_3 - .L_2)
	.align		4
.L_2:
        /*0010*/ 	.word	index@(triton_poi_fused_convolution_max_pool2d_with_indices_relu_4)
        /*0014*/ 	.word	0x00000000


	//----- nvinfo : EIATTR_FRAME_SIZE
	.align		4
.L_3:
        /*0018*/ 	.byte	0x04, 0x11
        /*001a*/ 	.short	(.L_5 - .L_4)
	.align		4
.L_4:
        /*001c*/ 	.word	index@(triton_poi_fused_convolution_max_pool2d_with_indices_relu_4)
        /*0020*/ 	.word	0x00000000


	//----- nvinfo : EIATTR_MIN_STACK_SIZE
	.align		4
.L_5:
        /*0024*/ 	.byte	0x04, 0x12
        /*0026*/ 	.short	(.L_7 - .L_6)
	.align		4
.L_6:
        /*0028*/ 	.word	index@(triton_poi_fused_convolution_max_pool2d_with_indices_relu_4)
        /*002c*/ 	.word	0x00000000
.L_7:


//--------------------- .nv.info.triton_poi_fused_convolution_max_pool2d_with_indices_relu_4 --------------------------
	.section	.nv.info.triton_poi_fused_convolution_max_pool2d_with_indices_relu_4,"",@"SHT_CUDA_INFO"
	.sectionflags	@""
	.align	4


	//----- nvinfo : EIATTR_CUDA_API_VERSION
	.align		4
        /*0000*/ 	.byte	0x04, 0x37
        /*0002*/ 	.short	(.L_9 - .L_8)
.L_8:
        /*0004*/ 	.word	0x0000007c


	//----- nvinfo : EIATTR_KPARAM_INFO
	.align		4
.L_9:
        /*0008*/ 	.byte	0x04, 0x17
        /*000a*/ 	.short	(.L_11 - .L_10)
.L_10:
        /*000c*/ 	.word	0x00000000
        /*0010*/ 	.short	0x0004
        /*0012*/ 	.short	0x001c
        /*0014*/ 	.byte	0x00, 0xf0, 0x11, 0x00


	//----- nvinfo : EIATTR_KPARAM_INFO
	.align		4
.L_11:
        /*0018*/ 	.byte	0x04, 0x17
        /*001a*/ 	.short	(.L_13 - .L_12)
.L_12:
        /*001c*/ 	.word	0x00000000
        /*0020*/ 	.short	0x0003
        /*0022*/ 	.short	0x0018
        /*0024*/ 	.byte	0x00, 0xf0, 0x11, 0x00


	//----- nvinfo : EIATTR_KPARAM_INFO
	.align		4
.L_13:
        /*0028*/ 	.byte	0x04, 0x17
        /*002a*/ 	.short	(.L_15 - .L_14)
.L_14:
        /*002c*/ 	.word	0x00000000
        /*0030*/ 	.short	0x0002
        /*0032*/ 	.short	0x0010
        /*0034*/ 	.byte	0x00, 0xf4, 0x21, 0x00


	//----- nvinfo : EIATTR_KPARAM_INFO
	.align		4
.L_15:
        /*0038*/ 	.byte	0x04, 0x17
        /*003a*/ 	.short	(.L_17 - .L_16)
.L_16:
        /*003c*/ 	.word	0x00000000
        /*0040*/ 	.short	0x0001
        /*0042*/ 	.short	0x0008
        /*0044*/ 	.byte	0x00, 0xf4, 0x21, 0x00


	//----- nvinfo : EIATTR_KPARAM_INFO
	.align		4
.L_17:
        /*0048*/ 	.byte	0x04, 0x17
        /*004a*/ 	.short	(.L_19 - .L_18)
.L_18:
        /*004c*/ 	.word	0x00000000
        /*0050*/ 	.short	0x0000
        /*0052*/ 	.short	0x0000
        /*0054*/ 	.byte	0x00, 0xf4, 0x21, 0x00


	//----- nvinfo : EIATTR_SPARSE_MMA_MASK
	.align		4
.L_19:
        /*0058*/ 	.byte	0x03, 0x50
        /*005a*/ 	.short	0x0000


	//----- nvinfo : EIATTR_MAXREG_COUNT
	.align		4
        /*005c*/ 	.byte	0x03, 0x1b
        /*005e*/ 	.short	0x00ff


	//----- nvinfo : EIATTR_EXIT_INSTR_OFFSETS
	.align		4
        /*0060*/ 	.byte	0x04, 0x1c
        /*0062*/ 	.short	(.L_21 - .L_20)


	//   ....[0]....
.L_20:
        /*0064*/ 	.word	0x000005a0


	//   ....[1]....
        /*0068*/ 	.word	0x000005c0


	//----- nvinfo : EIATTR_REQNTID
	.align		4
.L_21:
        /*006c*/ 	.byte	0x04, 0x10
        /*006e*/ 	.short	(.L_23 - .L_22)
.L_22:
        /*0070*/ 	.word	0x00000080
        /*0074*/ 	.word	0x00000001
        /*0078*/ 	.word	0x00000001


	//----- nvinfo : EIATTR_CBANK_PARAM_SIZE
	.align		4
.L_23:
        /*007c*/ 	.byte	0x03, 0x19
        /*007e*/ 	.short	0x0020


	//----- nvinfo : EIATTR_PARAM_CBANK
	.align		4
        /*0080*/ 	.byte	0x04, 0x0a
        /*0082*/ 	.short	(.L_25 - .L_24)
	.align		4
.L_24:
        /*0084*/ 	.word	index@(.nv.constant0.triton_poi_fused_convolution_max_pool2d_with_indices_relu_4)
        /*0088*/ 	.short	0x0210
        /*008a*/ 	.short	0x0020


	//----- nvinfo : EIATTR_SW_WAR
	.align		4
.L_25:
        /*008c*/ 	.byte	0x04, 0x36
        /*008e*/ 	.short	(.L_27 - .L_26)
.L_26:
        /*0090*/ 	.word	0x00000008
.L_27:


//--------------------- .nv.callgraph             --------------------------
	.section	.nv.callgraph,"",@"SHT_CUDA_CALLGRAPH"
	.align	4
	.sectionentsize	8
	.align		4
        /*0000*/ 	.word	0x00000000
	.align		4
        /*0004*/ 	.word	0xffffffff
	.align		4
        /*0008*/ 	.word	0x00000000
	.align		4
        /*000c*/ 	.word	0xfffffffe
	.align		4
        /*0010*/ 	.word	0x00000000
	.align		4
        /*0014*/ 	.word	0xfffffffd
	.align		4
        /*0018*/ 	.word	0x00000000
	.align		4
        /*001c*/ 	.word	0xfffffffc


//--------------------- .text.triton_poi_fused_convolution_max_pool2d_with_indices_relu_4 --------------------------
	.section	.text.triton_poi_fused_convolution_max_pool2d_with_indices_relu_4,"ax",@progbits
	.sectionflags	@"SHF_BARRIERS=1"
	.align	128
        .global         triton_poi_fused_convolution_max_pool2d_with_indices_relu_4
        .type           triton_poi_fused_convolution_max_pool2d_with_indices_relu_4,@function
        .size           triton_poi_fused_convolution_max_pool2d_with_indices_relu_4,(.L_x_1 - triton_poi_fused_convolution_max_pool2d_with_indices_relu_4)
        .other          triton_poi_fused_convolution_max_pool2d_with_indices_relu_4,@"STO_CUDA_ENTRY STV_DEFAULT"
triton_poi_fused_convolution_max_pool2d_with_indices_relu_4:
.text.triton_poi_fused_convolution_max_pool2d_with_indices_relu_4:
[----:B------:R-:W0:Y:S01]  /*0000*/  LDC R1, c[0x0][0x28] ;  /* 0x00000a00ff017b82 */ /* 0x000e220000000800 */
[----:B------:R-:W1:Y:S07]  /*0010*/  S2R R2, SR_CTAID.Y ;  /* 0x0000000000027919 */ /* 0x000e6e0000002600 */
[----:B------:R-:W2:Y:S01]  /*0020*/  LDC.64 R16, c[0x0][0x210] ;  /* 0x00008400ff107b82 */ /* 0x000ea20000000a00 */
[----:B------:R-:W-:Y:S01]  /*0030*/  CS2R R18, SRZ ;  /* 0x0000000000127805 */ /* 0x000fe2000001ff00 */
[----:B------:R-:W-:Y:S01]  /*0040*/  ULDC.64 UR6, c[0x0][0x208] ;  /* 0x0000820000067ab9 */ /* 0x000fe20000000a00 */
[----:B------:R-:W3:Y:S01]  /*0050*/  S2R R21, SR_TID.X ;  /* 0x0000000000157919 */ /* 0x000ee20000002100 */
[----:B------:R-:W-:Y:S01]  /*0060*/  HFMA2.MMA R20, -RZ, RZ, 0, 0 ;  /* 0x00000000ff147435 */ /* 0x000fe200000001ff */
[----:B------:R-:W4:Y:S01]  /*0070*/  S2R R3, SR_CTAID.X ;  /* 0x0000000000037919 */ /* 0x000f220000002500 */
[----:B------:R-:W-:-:S02]  /*0080*/  IMAD.MOV.U32 R22, RZ, RZ, RZ ;  /* 0x000000ffff167224 */ /* 0x000fc400078e00ff */
[----:B-1----:R-:W-:-:S05]  /*0090*/  IMAD.SHL.U32 R0, R2, 0x400, RZ ;  /* 0x0000040002007824 */ /* 0x002fca00078e00ff */
[----:B---3--:R-:W-:Y:S02]  /*00a0*/  LOP3.LUT R6, R0, 0x7f, R21, 0xf8, !PT ;  /* 0x0000007f00067812 */ /* 0x008fe400078ef815 */
[----:B----4-:R-:W-:-:S03]  /*00b0*/  ISETP.GE.AND P0, PT, R3, 0x9, PT ;  /* 0x000000090300780c */ /* 0x010fc60003f06270 */
[C---:B------:R-:W-:Y:S01]  /*00c0*/  IMAD R5, R6.reuse, 0x9, R3 ;  /* 0x0000000906057824 */ /* 0x040fe200078e0203 */
[C---:B------:R-:W-:Y:S02]  /*00d0*/  LOP3.LUT R8, R6.reuse, 0x80, RZ, 0xfc, !PT ;  /* 0x0000008006087812 */ /* 0x040fe400078efcff */
[C---:B------:R-:W-:Y:S01]  /*00e0*/  LOP3.LUT R10, R6.reuse, 0x100, RZ, 0xfc, !PT ;  /* 0x00000100060a7812 */ /* 0x040fe200078efcff */
[----:B--2---:R-:W-:Y:S01]  /*00f0*/  IMAD.WIDE R4, R5, 0x4, R16 ;  /* 0x0000000405047825 */ /* 0x004fe200078e0210 */
[C---:B------:R-:W-:Y:S02]  /*0100*/  LOP3.LUT R12, R6.reuse, 0x180, RZ, 0xfc, !PT ;  /* 0x00000180060c7812 */ /* 0x040fe400078efcff */
[C---:B------:R-:W-:Y:S02]  /*0110*/  LOP3.LUT R14, R6.reuse, 0x200, RZ, 0xfc, !PT ;  /* 0x00000200060e7812 */ /* 0x040fe400078efcff */
[C---:B------:R-:W-:Y:S02]  /*0120*/  LOP3.LUT R24, R6.reuse, 0x280, RZ, 0xfc, !PT ;  /* 0x0000028006187812 */ /* 0x040fe400078efcff */
[----:B------:R-:W-:Y:S01]  /*0130*/  LOP3.LUT R26, R6, 0x300, RZ, 0xfc, !PT ;  /* 0x00000300061a7812 */ /* 0x000fe200078efcff */
[--C-:B------:R-:W-:Y:S01]  /*0140*/  IMAD R7, R8, 0x9, R3.reuse ;  /* 0x0000000908077824 */ /* 0x100fe200078e0203 */
[----:B------:R-:W-:Y:S01]  /*0150*/  LOP3.LUT R6, R6, 0x380, RZ, 0xfc, !PT ;  /* 0x0000038006067812 */ /* 0x000fe200078efcff */
[--C-:B------:R-:W-:Y:S01]  /*0160*/  IMAD R9, R10, 0x9, R3.reuse ;  /* 0x000000090a097824 */ /* 0x100fe200078e0203 */
[----:B------:R1:W2:Y:S01]  /*0170*/  @!P0 LDG.E.EL R18, desc[UR6][R4.64] ;  /* 0x0000000604128981 */ /* 0x0002a2000c2e1900 */
[----:B------:R-:W-:-:S02]  /*0180*/  IMAD R11, R12, 0x9, R3 ;  /* 0x000000090c0b7824 */ /* 0x000fc400078e0203 */
[--C-:B------:R-:W-:Y:S02]  /*0190*/  IMAD R25, R6, 0x9, R3.reuse ;  /* 0x0000000906197824 */ /* 0x100fe400078e0203 */
[--C-:B------:R-:W-:Y:S02]  /*01a0*/  IMAD R13, R14, 0x9, R3.reuse ;  /* 0x000000090e0d7824 */ /* 0x100fe400078e0203 */
[--C-:B------:R-:W-:Y:S02]  /*01b0*/  IMAD R15, R24, 0x9, R3.reuse ;  /* 0x00000009180f7824 */ /* 0x100fe400078e0203 */
[----:B------:R-:W-:Y:S02]  /*01c0*/  IMAD R23, R26, 0x9, R3 ;  /* 0x000000091a177824 */ /* 0x000fe400078e0203 */
[----:B-1----:R-:W-:-:S04]  /*01d0*/  IMAD.WIDE R4, R7, 0x4, R16 ;  /* 0x0000000407047825 */ /* 0x002fc800078e0210 */
[--C-:B------:R-:W-:Y:S01]  /*01e0*/  IMAD.WIDE R6, R9, 0x4, R16.reuse ;  /* 0x0000000409067825 */ /* 0x100fe200078e0210 */
[----:B------:R1:W3:Y:S03]  /*01f0*/  @!P0 LDG.E.EL R19, desc[UR6][R4.64] ;  /* 0x0000000604138981 */ /* 0x0002e6000c2e1900 */
[--C-:B------:R-:W-:Y:S01]  /*0200*/  IMAD.WIDE R8, R11, 0x4, R16.reuse ;  /* 0x000000040b087825 */ /* 0x100fe200078e0210 */
[----:B------:R-:W4:Y:S03]  /*0210*/  @!P0 LDG.E.EL R20, desc[UR6][R6.64] ;  /* 0x0000000606148981 */ /* 0x000f26000c2e1900 */
[--C-:B------:R-:W-:Y:S01]  /*0220*/  IMAD.WIDE R10, R13, 0x4, R16.reuse ;  /* 0x000000040d0a7825 */ /* 0x100fe200078e0210 */
[----:B------:R-:W5:Y:S03]  /*0230*/  @!P0 LDG.E.EL R22, desc[UR6][R8.64] ;  /* 0x0000000608168981 */ /* 0x000f66000c2e1900 */
[----:B------:R-:W-:-:S04]  /*0240*/  IMAD.WIDE R12, R15, 0x4, R16 ;  /* 0x000000040f0c7825 */ /* 0x000fc800078e0210 */
[----:B------:R-:W-:Y:S01]  /*0250*/  IMAD.WIDE R14, R23, 0x4, R16 ;  /* 0x00000004170e7825 */ /* 0x000fe200078e0210 */
[----:B------:R-:W-:-:S03]  /*0260*/  MOV R23, RZ ;  /* 0x000000ff00177202 */ /* 0x000fc60000000f00 */
[----:B------:R-:W-:Y:S01]  /*0270*/  IMAD.WIDE R16, R25, 0x4, R16 ;  /* 0x0000000419107825 */ /* 0x000fe200078e0210 */
[----:B------:R-:W-:Y:S02]  /*0280*/  CS2R R24, SRZ ;  /* 0x0000000000187805 */ /* 0x000fe4000001ff00 */
[----:B------:R-:W5:Y:S01]  /*0290*/  @!P0 LDG.E.EL R23, desc[UR6][R10.64] ;  /* 0x000000060a178981 */ /* 0x000f62000c2e1900 */
[----:B------:R-:W-:-:S03]  /*02a0*/  IMAD.MOV.U32 R26, RZ, RZ, RZ ;  /* 0x000000ffff1a7224 */ /* 0x000fc600078e00ff */
[----:B------:R1:W5:Y:S04]  /*02b0*/  @!P0 LDG.E.EL R24, desc[UR6][R12.64] ;  /* 0x000000060c188981 */ /* 0x000368000c2e1900 */
[----:B------:R1:W5:Y:S04]  /*02c0*/  @!P0 LDG.E.EL R25, desc[UR6][R14.64] ;  /* 0x000000060e198981 */ /* 0x000368000c2e1900 */
[----:B------:R-:W5:Y:S01]  /*02d0*/  @!P0 LDG.E.EL R26, desc[UR6][R16.64] ;  /* 0x00000006101a8981 */ /* 0x000f62000c2e1900 */
[----:B------:R-:W1:Y:S01]  /*02e0*/  S2UR UR5, SR_CgaCtaId ;  /* 0x00000000000579c3 */ /* 0x000e620000008800 */
[----:B------:R-:W-:Y:S01]  /*02f0*/  UMOV UR4, 0x400 ;  /* 0x0000040000047882 */ /* 0x000fe20000000000 */
[----:B-1----:R-:W-:-:S06]  /*0300*/  LOP3.LUT R4, R21, 0x7f, RZ, 0xc0, !PT ;  /* 0x0000007f15047812 */ /* 0x002fcc00078ec0ff */
[----:B0-----:R-:W0:Y:S01]  /*0310*/  LDC.64 R12, c[0x0][0x218] ;  /* 0x00008600ff0c7b82 */ /* 0x001e220000000a00 */
[----:B------:R-:W-:-:S06]  /*0320*/  UPRMT UR4, UR5, 0x654, UR4 ;  /* 0x0000065405047896 */ /* 0x000fcc0008000004 */
[----:B------:R-:W-:Y:S02]  /*0330*/  LEA R27, R4, UR4, 0x2 ;  /* 0x00000004041b7c11 */ /* 0x000fe4000f8e10ff */
[----:B------:R-:W-:-:S04]  /*0340*/  SHF.L.U32 R21, R21, 0x2, RZ ;  /* 0x0000000215157819 */ /* 0x000fc800000006ff */
[----:B------:R-:W-:-:S04]  /*0350*/  LOP3.LUT R21, R21, 0x1fc, RZ, 0xc0, !PT ;  /* 0x000001fc15157812 */ /* 0x000fc800078ec0ff */
[----:B------:R-:W-:Y:S02]  /*0360*/  LEA R28, R21, UR4, 0x2 ;  /* 0x00000004151c7c11 */ /* 0x000fe4000f8e10ff */
[----:B------:R-:W-:-:S04]  /*0370*/  LOP3.LUT R0, R0, R21, RZ, 0xfc, !PT ;  /* 0x0000001500007212 */ /* 0x000fc800078efcff */
[----:B------:R-:W-:Y:S01]  /*0380*/  SHF.R.S32.HI R15, RZ, 0x1f, R0 ;  /* 0x0000001fff0f7819 */ /* 0x000fe20000011400 */
[----:B--2---:R-:W-:Y:S04]  /*0390*/  STS [R27], R18 ;  /* 0x000000121b007388 */ /* 0x004fe80000000800 */
[----:B---3--:R1:W-:Y:S04]  /*03a0*/  STS [R27+0x200], R19 ;  /* 0x000200131b007388 */ /* 0x0083e80000000800 */
[----:B----4-:R-:W-:Y:S04]  /*03b0*/  STS [R27+0x400], R20 ;  /* 0x000400141b007388 */ /* 0x010fe80000000800 */
[----:B-----5:R-:W-:Y:S01]  /*03c0*/  STS [R27+0x600], R22 ;  /* 0x000600161b007388 */ /* 0x020fe20000000800 */
[----:B------:R-:W-:Y:S06]  /*03d0*/  BAR.SYNC.DEFER_BLOCKING 0x0 ;  /* 0x0000000000007b1d */ /* 0x000fec0000010000 */
[----:B------:R-:W2:Y:S02]  /*03e0*/  LDS.128 R8, [R28] ;  /* 0x000000001c087984 */ /* 0x000ea40000000c00 */
[----:B------:R-:W-:Y:S06]  /*03f0*/  BAR.SYNC.DEFER_BLOCKING 0x0 ;  /* 0x0000000000007b1d */ /* 0x000fec0000010000 */
[----:B------:R-:W-:Y:S04]  /*0400*/  STS [R27], R23 ;  /* 0x000000171b007388 */ /* 0x000fe80000000800 */
[----:B------:R-:W-:Y:S04]  /*0410*/  STS [R27+0x200], R24 ;  /* 0x000200181b007388 */ /* 0x000fe80000000800 */
[----:B------:R-:W-:Y:S04]  /*0420*/  STS [R27+0x400], R25 ;  /* 0x000400191b007388 */ /* 0x000fe80000000800 */
[----:B------:R-:W-:Y:S01]  /*0430*/  STS [R27+0x600], R26 ;  /* 0x0006001a1b007388 */ /* 0x000fe20000000800 */
[----:B------:R-:W-:Y:S01]  /*0440*/  BAR.SYNC.DEFER_BLOCKING 0x0 ;  /* 0x0000000000007b1d */ /* 0x000fe20000010000 */
[----:B-1----:R-:W-:-:S02]  /*0450*/  SHF.R.S32.HI R19, RZ, 0x15, R2 ;  /* 0x00000015ff137819 */ /* 0x002fc40000011402 */
[----:B------:R-:W-:-:S05]  /*0460*/  LEA.HI R2, R15, R0, RZ, 0x7 ;  /* 0x000000000f027211 */ /* 0x000fca00078f38ff */
[----:B------:R-:W1:Y:S01]  /*0470*/  LDC.64 R14, c[0x0][0x220] ;  /* 0x00008800ff0e7b82 */ /* 0x000e620000000a00 */
[----:B------:R-:W-:Y:S01]  /*0480*/  SGXT R19, R19, 0x1 ;  /* 0x000000011313781a */ /* 0x000fe20000000200 */
[----:B------:R-:W3:Y:S01]  /*0490*/  LDS.128 R4, [R28] ;  /* 0x000000001c047984 */ /* 0x000ee20000000c00 */
[----:B------:R-:W-:Y:S02]  /*04a0*/  LOP3.LUT R17, R2, 0xffffff80, RZ, 0xc0, !PT ;  /* 0xffffff8002117812 */ /* 0x000fe400078ec0ff */
[----:B------:R-:W-:-:S03]  /*04b0*/  LEA.HI R19, R19, R0, RZ, 0x7 ;  /* 0x0000000013137211 */ /* 0x000fc600078f38ff */
[----:B------:R-:W-:Y:S01]  /*04c0*/  IMAD.IADD R0, R0, 0x1, -R17 ;  /* 0x0000000100007824 */ /* 0x000fe200078e0a11 */
[----:B------:R-:W-:Y:S02]  /*04d0*/  IADD3 R19, R19, 0x200, RZ ;  /* 0x0000020013137810 */ /* 0x000fe40007ffe0ff */
[----:B------:R-:W-:Y:S01]  /*04e0*/  SHF.R.S32.HI R2, RZ, 0x7, R2 ;  /* 0x00000007ff027819 */ /* 0x000fe20000011402 */
[----:B------:R-:W-:Y:S01]  /*04f0*/  IMAD R0, R3, 0x80, R0 ;  /* 0x0000008003007824 */ /* 0x000fe200078e0200 */
[----:B------:R-:W-:-:S03]  /*0500*/  SHF.R.S32.HI R19, RZ, 0x7, R19 ;  /* 0x00000007ff137819 */ /* 0x000fc60000011413 */
[--C-:B------:R-:W-:Y:S02]  /*0510*/  IMAD R17, R2, 0x480, R0.reuse ;  /* 0x0000048002117824 */ /* 0x100fe400078e0200 */
[----:B------:R-:W-:Y:S02]  /*0520*/  IMAD R19, R19, 0x480, R0 ;  /* 0x0000048013137824 */ /* 0x000fe400078e0200 */
[----:B0-----:R-:W-:-:S04]  /*0530*/  IMAD.WIDE R2, R17, 0x4, R12 ;  /* 0x0000000411027825 */ /* 0x001fc800078e020c */
[----:B------:R-:W-:Y:S01]  /*0540*/  IMAD.WIDE R12, R19, 0x4, R12 ;  /* 0x00000004130c7825 */ /* 0x000fe200078e020c */
[----:B--2---:R0:W-:Y:S03]  /*0550*/  @!P0 STG.E.128 desc[UR6][R2.64], R8 ;  /* 0x0000000802008986 */ /* 0x0041e6000c101d06 */
[----:B-1----:R-:W-:-:S04]  /*0560*/  IMAD.WIDE R16, R17, 0x4, R14 ;  /* 0x0000000411107825 */ /* 0x002fc800078e020e */
[----:B------:R-:W-:Y:S01]  /*0570*/  IMAD.WIDE R14, R19, 0x4, R14 ;  /* 0x00000004130e7825 */ /* 0x000fe200078e020e */
[----:B---3--:R0:W-:Y:S04]  /*0580*/  @!P0 STG.E.128 desc[UR6][R12.64], R4 ;  /* 0x000000040c008986 */ /* 0x0081e8000c101d06 */
[----:B------:R0:W-:Y:S02]  /*0590*/  @!P0 STG.E.128 desc[UR6][R16.64], R8 ;  /* 0x0000000810008986 */ /* 0x0001e4000c101d06 */
[----:B0-----:R-:W-:Y:S05]  /*05a0*/  @P0 EXIT ;  /* 0x000000000000094d */ /* 0x001fea0003800000 */
[----:B------:R-:W-:Y:S01]  /*05b0*/  STG.E.128 desc[UR6][R14.64], R4 ;  /* 0x000000040e007986 */ /* 0x000fe2000c101d06 */
[----:B------:R-:W-:Y:S05]  /*05c0*/  EXIT ;  /* 0x000000000000794d */ /* 0x000fea0003800000 */
.L_x_0:
[----:B------:R-:W-:-:S00]  /*05d0*/  BRA `(.L_x_0) ;  /* 0xfffffffc00fc7947 */ /* 0x000fc0000383ffff */
[----:B------:R-:W-:-:S00]  /*05e0*/  NOP ;  /* 0x0000000000007918 */ /* 0x000fc00000000000 */
        /* <DEDUP_REMOVED lines=9> */
.L_x_1:


//--------------------- .nv.shared.triton_poi_fused_convolution_max_pool2d_with_indices_relu_4 --------------------------
	.section	.nv.shared.triton_poi_fused_convolution_max_pool2d_with_indices_relu_4,"aw",@nobits
	.sectionflags	@""
	.align	16
	.zero		1024


//--------------------- .nv.constant0.triton_poi_fused_convolution_max_pool2d_with_indices_relu_4 --------------------------
	.section	.nv.constant0.triton_poi_fused_convolution_max_pool2d_with_indices_relu_4,"a",@progbits
	.sectionflags	@""
	.align	4
.nv.constant0.triton_poi_fused_convolution_max_pool2d_with_indices_relu_4:
	.zero		560
